//
// Generated by NVIDIA NVVM Compiler
//
// Compiler Build ID: CL-36424714
// Cuda compilation tools, release 13.0, V13.0.88
// Based on NVVM 20.0.0
//

.version 9.0
.target sm_100
.address_size 64

	// .globl	_Z17cufftComplex2realP6float2Pfi

.visible .entry _Z17cufftComplex2realP6float2Pfi(
	.param .u64 .ptr .align 1 _Z17cufftComplex2realP6float2Pfi_param_0,
	.param .u64 .ptr .align 1 _Z17cufftComplex2realP6float2Pfi_param_1,
	.param .u32 _Z17cufftComplex2realP6float2Pfi_param_2
)
{
	.reg .b32 	%r<3>;
	.reg .b32 	%f<4>;
	.reg .b64 	%rd<9>;

	ld.param.u64 	%rd1, [_Z17cufftComplex2realP6float2Pfi_param_0];
	ld.param.u64 	%rd2, [_Z17cufftComplex2realP6float2Pfi_param_1];
	ld.param.u32 	%r1, [_Z17cufftComplex2realP6float2Pfi_param_2];
	cvta.to.global.u64 	%rd3, %rd2;
	cvta.to.global.u64 	%rd4, %rd1;
	mov.u32 	%r2, %tid.x;
	mul.wide.u32 	%rd5, %r2, 8;
	add.s64 	%rd6, %rd4, %rd5;
	ld.global.f32 	%f1, [%rd6];
	cvt.rn.f32.s32 	%f2, %r1;
	div.rn.f32 	%f3, %f1, %f2;
	mul.wide.u32 	%rd7, %r2, 4;
	add.s64 	%rd8, %rd3, %rd7;
	st.global.f32 	[%rd8], %f3;
	ret;

}


// ===== COMPILED SASS (sm_100) =====

	.target	sm_100

	.elftype	@"ET_EXEC"


//--------------------- .note.nv.tkinfo           --------------------------
	.section	.note.nv.tkinfo,"",@"SHT_NOTE"
	.sectionflags	@"SHF_NOTE_NV_TKINFO"
	.tkinfo
        /*0018*/ 	.word	0x00000002
        /*0030*/ 	.string	""
        /*0030*/ 	.string	"ptxas"
        /*0030*/ 	.string	"Cuda compilation tools, release 13.0, V13.0.88"
        /*0030*/ 	.string	"Build cuda_13.0.r13.0/compiler.36424714_0"
        /*0030*/ 	.string	"-arch sm_100 -m 64 "



//--------------------- .note.nv.cuinfo           --------------------------
	.section	.note.nv.cuinfo,"",@"SHT_NOTE"
	.sectionflags	@"SHF_NOTE_NV_CUINFO"
        /*0018*/ 	.short	0x0002
        /*001a*/ 	.short	0x0064
        /*001c*/ 	.short	0x0082
	.zero		2


//--------------------- .nv.info                  --------------------------
	.section	.nv.info,"",@"SHT_CUDA_INFO"
	.align	4


	//----- nvinfo : EIATTR_REGCOUNT
	.align		4
        /*0000*/ 	.byte	0x04, 0x2f
        /*0002*/ 	.short	(.L_1 - .L_0)
	.align		4
.L_0:
        /*0004*/ 	.word	index@(_Z17cufftComplex2realP6float2Pfi)
        /*0008*/ 	.word	0x00000010


	//----- nvinfo : EIATTR_FRAME_SIZE
	.align		4
.L_1:
        /*000c*/ 	.byte	0x04, 0x11
        /*000e*/ 	.short	(.L_3 - .L_2)
	.align		4
.L_2:
        /*0010*/ 	.word	index@($__internal_0_$__cuda_sm3x_div_rn_noftz_f32_slowpath)
        /*0014*/ 	.word	0x00000000


	//----- nvinfo : EIATTR_FRAME_SIZE
	.align		4
.L_3:
        /*0018*/ 	.byte	0x04, 0x11
        /*001a*/ 	.short	(.L_5 - .L_4)
	.align		4
.L_4:
        /*001c*/ 	.word	index@(_Z17cufftComplex2realP6float2Pfi)
        /*0020*/ 	.word	0x00000000


	//----- nvinfo : EIATTR_MIN_STACK_SIZE
	.align		4
.L_5:
        /*0024*/ 	.byte	0x04, 0x12
        /*0026*/ 	.short	(.L_7 - .L_6)
	.align		4
.L_6:
        /*0028*/ 	.word	index@(_Z17cufftComplex2realP6float2Pfi)
        /*002c*/ 	.word	0x00000000
.L_7:


//--------------------- .nv.compat                --------------------------
	.section	.nv.compat,"",@"SHT_CUDA_COMPAT_INFO"
	.align	4
        /*0000*/ 	.byte	0x02, 0x09, 0x00, 0x00, 0x02, 0x02, 0x01, 0x00, 0x02, 0x05, 0x05, 0x00, 0x03, 0x07, 0x01, 0x01
        /*0010*/ 	.byte	0x02, 0x03, 0x00, 0x00, 0x02, 0x06, 0x01, 0x00, 0x04, 0x0b, 0x08, 0x00, 0x01, 0x00, 0x00, 0x00
        /*0020*/ 	.byte	0x00, 0x00, 0x00, 0x00


//--------------------- .nv.info._Z17cufftComplex2realP6float2Pfi --------------------------
	.section	.nv.info._Z17cufftComplex2realP6float2Pfi,"",@"SHT_CUDA_INFO"
	.sectionflags	@""
	.align	4


	//----- nvinfo : EIATTR_CUDA_API_VERSION
	.align		4
        /*0000*/ 	.byte	0x04, 0x37
        /*0002*/ 	.short	(.L_9 - .L_8)
.L_8:
        /*0004*/ 	.word	0x00000082


	//----- nvinfo : EIATTR_KPARAM_INFO
	.align		4
.L_9:
        /*0008*/ 	.byte	0x04, 0x17
        /*000a*/ 	.short	(.L_11 - .L_10)
.L_10:
        /*000c*/ 	.word	0x00000000
        /*0010*/ 	.short	0x0002
        /*0012*/ 	.short	0x0010
        /*0014*/ 	.byte	0x00, 0xf0, 0x11, 0x00


	//----- nvinfo : EIATTR_KPARAM_INFO
	.align		4
.L_11:
        /*0018*/ 	.byte	0x04, 0x17
        /*001a*/ 	.short	(.L_13 - .L_12)
.L_12:
        /*001c*/ 	.word	0x00000000
        /*0020*/ 	.short	0x0001
        /*0022*/ 	.short	0x0008
        /*0024*/ 	.byte	0x00, 0xf5, 0x21, 0x00


	//----- nvinfo : EIATTR_KPARAM_INFO
	.align		4
.L_13:
        /*0028*/ 	.byte	0x04, 0x17
        /*002a*/ 	.short	(.L_15 - .L_14)
.L_14:
        /*002c*/ 	.word	0x00000000
        /*0030*/ 	.short	0x0000
        /*0032*/ 	.short	0x0000
        /*0034*/ 	.byte	0x00, 0xf5, 0x21, 0x00


	//----- nvinfo : EIATTR_SPARSE_MMA_MASK
	.align		4
.L_15:
        /*0038*/ 	.byte	0x03, 0x50
        /*003a*/ 	.short	0x0000


	//----- nvinfo : EIATTR_MAXREG_COUNT
	.align		4
        /*003c*/ 	.byte	0x03, 0x1b
        /*003e*/ 	.short	0x00ff


	//----- nvinfo : EIATTR_MERCURY_ISA_VERSION
	.align		4
        /*0040*/ 	.byte	0x03, 0x5f
        /*0042*/ 	.short	0x0101


	//----- nvinfo : EIATTR_VRC_CTA_INIT_COUNT
	.align		4
        /*0044*/ 	.byte	0x02, 0x4a
	.zero		1
	.zero		1


	//----- nvinfo : EIATTR_EXIT_INSTR_OFFSETS
	.align		4
        /*0048*/ 	.byte	0x04, 0x1c
        /*004a*/ 	.short	(.L_17 - .L_16)


	//   ....[0]....
.L_16:
        /*004c*/ 	.word	0x00000180


	//----- nvinfo : EIATTR_CRS_STACK_SIZE
	.align		4
.L_17:
        /*0050*/ 	.byte	0x04, 0x1e
        /*0052*/ 	.short	(.L_19 - .L_18)
.L_18:
        /*0054*/ 	.word	0x00000000


	//----- nvinfo : EIATTR_CBANK_PARAM_SIZE
	.align		4
.L_19:
        /*0058*/ 	.byte	0x03, 0x19
        /*005a*/ 	.short	0x0014


	//----- nvinfo : EIATTR_PARAM_CBANK
	.align		4
        /*005c*/ 	.byte	0x04, 0x0a
        /*005e*/ 	.short	(.L_21 - .L_20)
	.align		4
.L_20:
        /*0060*/ 	.word	index@(.nv.constant0._Z17cufftComplex2realP6float2Pfi)
        /*0064*/ 	.short	0x0380
        /*0066*/ 	.short	0x0014


	//----- nvinfo : EIATTR_SW_WAR
	.align		4
.L_21:
        /*0068*/ 	.byte	0x04, 0x36
        /*006a*/ 	.short	(.L_23 - .L_22)
.L_22:
        /*006c*/ 	.word	0x00000008
.L_23:


//--------------------- .nv.callgraph             --------------------------
	.section	.nv.callgraph,"",@"SHT_CUDA_CALLGRAPH"
	.align	4
	.sectionentsize	8
	.align		4
        /*0000*/ 	.word	0x00000000
	.align		4
        /*0004*/ 	.word	0xffffffff
	.align		4
        /*0008*/ 	.word	0x00000000
	.align		4
        /*000c*/ 	.word	0xfffffffe
	.align		4
        /*0010*/ 	.word	0x00000000
	.align		4
        /*0014*/ 	.word	0xfffffffd
	.align		4
        /*0018*/ 	.word	0x00000000
	.align		4
        /*001c*/ 	.word	0xfffffffc


//--------------------- .text._Z17cufftComplex2realP6float2Pfi --------------------------
	.section	.text._Z17cufftComplex2realP6float2Pfi,"ax",@progbits
	.align	128
        .global         _Z17cufftComplex2realP6float2Pfi
        .type           _Z17cufftComplex2realP6float2Pfi,@function
        .size           _Z17cufftComplex2realP6float2Pfi,(.L_x_14 - _Z17cufftComplex2realP6float2Pfi)
        .other          _Z17cufftComplex2realP6float2Pfi,@"STO_CUDA_ENTRY STV_DEFAULT"
_Z17cufftComplex2realP6float2Pfi:
.text._Z17cufftComplex2realP6float2Pfi:
[----:B------:R-:W-:Y:S01]  /*0000*/  LDC R1, c[0x0][0x37c] ;  /* 0x0000df00ff017b82 */ /* 0x000fe20000000800 */
[----:B------:R-:W0:Y:S07]  /*0010*/  S2R R2, SR_TID.X ;  /* 0x0000000000027919 */ /* 0x000e2e0000002100 */
[----:B------:R-:W0:Y:S01]  /*0020*/  LDC.64 R4, c[0x0][0x380] ;  /* 0x0000e000ff047b82 */ /* 0x000e220000000a00 */
[----:B------:R-:W1:Y:S01]  /*0030*/  LDCU.64 UR4, c[0x0][0x358] ;  /* 0x00006b00ff0477ac */ /* 0x000e620008000a00 */
[----:B------:R-:W2:Y:S01]  /*0040*/  LDCU UR6, c[0x0][0x390] ;  /* 0x00007200ff0677ac */ /* 0x000ea20008000800 */
[----:B0-----:R-:W-:-:S05]  /*0050*/  IMAD.WIDE.U32 R4, R2, 0x8, R4 ;  /* 0x0000000802047825 */ /* 0x001fca00078e0004 */
[----:B-1----:R-:W3:Y:S01]  /*0060*/  LDG.E R0, desc[UR4][R4.64] ;  /* 0x0000000404007981 */ /* 0x002ee2000c1e1900 */
[----:B--2---:R-:W-:Y:S01]  /*0070*/  I2FP.F32.S32 R3, UR6 ;  /* 0x0000000600037c45 */ /* 0x004fe20008201400 */
[----:B------:R-:W-:Y:S03]  /*0080*/  BSSY.RECONVERGENT B0, `(.L_x_0) ;  /* 0x000000c000007945 */ /* 0x000fe60003800200 */
[----:B------:R-:W0:Y:S02]  /*0090*/  MUFU.RCP R6, R3 ;  /* 0x0000000300067308 */ /* 0x000e240000001000 */
[----:B0-----:R-:W-:-:S04]  /*00a0*/  FFMA R7, -R3, R6, 1 ;  /* 0x3f80000003077423 */ /* 0x001fc80000000106 */
[----:B------:R-:W-:Y:S02]  /*00b0*/  FFMA R7, R6, R7, R6 ;  /* 0x0000000706077223 */ /* 0x000fe40000000006 */
[----:B---3--:R-:W0:Y:S02]  /*00c0*/  FCHK P0, R0, R3 ;  /* 0x0000000300007302 */ /* 0x008e240000000000 */
[----:B------:R-:W-:-:S04]  /*00d0*/  FFMA R6, R0, R7, RZ ;  /* 0x0000000700067223 */ /* 0x000fc800000000ff */
[----:B------:R-:W-:-:S04]  /*00e0*/  FFMA R8, -R3, R6, R0 ;  /* 0x0000000603087223 */ /* 0x000fc80000000100 */
[----:B------:R-:W-:Y:S01]  /*00f0*/  FFMA R7, R7, R8, R6 ;  /* 0x0000000807077223 */ /* 0x000fe20000000006 */
[----:B0-----:R-:W-:Y:S06]  /*0100*/  @!P0 BRA `(.L_x_1) ;  /* 0x00000000000c8947 */ /* 0x001fec0003800000 */
[----:B------:R-:W-:-:S07]  /*0110*/  MOV R4, 0x130 ;  /* 0x0000013000047802 */ /* 0x000fce0000000f00 */
[----:B------:R-:W-:Y:S05]  /*0120*/  CALL.REL.NOINC `($__internal_0_$__cuda_sm3x_div_rn_noftz_f32_slowpath) ;  /* 0x0000000000187944 */ /* 0x000fea0003c00000 */
[----:B------:R-:W-:-:S07]  /*0130*/  IMAD.MOV.U32 R7, RZ, RZ, R0 ;  /* 0x000000ffff077224 */ /* 0x000fce00078e0000 */
.L_x_1:
[----:B------:R-:W-:Y:S05]  /*0140*/  BSYNC.RECONVERGENT B0 ;  /* 0x0000000000007941 */ /* 0x000fea0003800200 */
.L_x_0:
[----:B------:R-:W0:Y:S02]  /*0150*/  LDC.64 R4, c[0x0][0x388] ;  /* 0x0000e200ff047b82 */ /* 0x000e240000000a00 */
[----:B0-----:R-:W-:-:S05]  /*0160*/  IMAD.WIDE.U32 R2, R2, 0x4, R4 ;  /* 0x0000000402027825 */ /* 0x001fca00078e0004 */
[----:B------:R-:W-:Y:S01]  /*0170*/  STG.E desc[UR4][R2.64], R7 ;  /* 0x0000000702007986 */ /* 0x000fe2000c101904 */
[----:B------:R-:W-:Y:S05]  /*0180*/  EXIT ;  /* 0x000000000000794d */ /* 0x000fea0003800000 */
        .weak           $__internal_0_$__cuda_sm3x_div_rn_noftz_f32_slowpath
        .type           $__internal_0_$__cuda_sm3x_div_rn_noftz_f32_slowpath,@function
        .size           $__internal_0_$__cuda_sm3x_div_rn_noftz_f32_slowpath,(.L_x_14 - $__internal_0_$__cuda_sm3x_div_rn_noftz_f32_slowpath)
$__internal_0_$__cuda_sm3x_div_rn_noftz_f32_slowpath:
[--C-:B------:R-:W-:Y:S01]  /*0190*/  SHF.R.U32.HI R6, RZ, 0x17, R3.reuse ;  /* 0x00000017ff067819 */ /* 0x100fe20000011603 */
[----:B------:R-:W-:Y:S01]  /*01a0*/  BSSY.RECONVERGENT B1, `(.L_x_2) ;  /* 0x0000064000017945 */ /* 0x000fe20003800200 */
[--C-:B------:R-:W-:Y:S01]  /*01b0*/  SHF.R.U32.HI R5, RZ, 0x17, R0.reuse ;  /* 0x00000017ff057819 */ /* 0x100fe20000011600 */
[----:B------:R-:W-:Y:S01]  /*01c0*/  IMAD.MOV.U32 R7, RZ, RZ, R0 ;  /* 0x000000ffff077224 */ /* 0x000fe200078e0000 */
[----:B------:R-:W-:Y:S01]  /*01d0*/  LOP3.LUT R6, R6, 0xff, RZ, 0xc0, !PT ;  /* 0x000000ff06067812 */ /* 0x000fe200078ec0ff */
[----:B------:R-:W-:Y:S01]  /*01e0*/  IMAD.MOV.U32 R8, RZ, RZ, R3 ;  /* 0x000000ffff087224 */ /* 0x000fe200078e0003 */
[----:B------:R-:W-:-:S03]  /*01f0*/  LOP3.LUT R5, R5, 0xff, RZ, 0xc0, !PT ;  /* 0x000000ff05057812 */ /* 0x000fc600078ec0ff */
[----:B------:R-:W-:Y:S02]  /*0200*/  VIADD R11, R6, 0xffffffff ;  /* 0xffffffff060b7836 */ /* 0x000fe40000000000 */
[----:B------:R-:W-:-:S03]  /*0210*/  VIADD R10, R5, 0xffffffff ;  /* 0xffffffff050a7836 */ /* 0x000fc60000000000 */
[----:B------:R-:W-:-:S04]  /*0220*/  ISETP.GT.U32.AND P0, PT, R11, 0xfd, PT ;  /* 0x000000fd0b00780c */ /* 0x000fc80003f04070 */
[----:B------:R-:W-:-:S13]  /*0230*/  ISETP.GT.U32.OR P0, PT, R10, 0xfd, P0 ;  /* 0x000000fd0a00780c */ /* 0x000fda0000704470 */
[----:B------:R-:W-:Y:S01]  /*0240*/  @!P0 IMAD.MOV.U32 R9, RZ, RZ, RZ ;  /* 0x000000ffff098224 */ /* 0x000fe200078e00ff */
[----:B------:R-:W-:Y:S06]  /*0250*/  @!P0 BRA `(.L_x_3) ;  /* 0x00000000005c8947 */ /* 0x000fec0003800000 */
[----:B------:R-:W-:Y:S02]  /*0260*/  FSETP.GTU.FTZ.AND P0, PT, |R0|, +INF , PT ;  /* 0x7f8000000000780b */ /* 0x000fe40003f1c200 */
[----:B------:R-:W-:-:S04]  /*0270*/  FSETP.GTU.FTZ.AND P1, PT, |R3|, +INF , PT ;  /* 0x7f8000000300780b */ /* 0x000fc80003f3c200 */
[----:B------:R-:W-:-:S13]  /*0280*/  PLOP3.LUT P0, PT, P0, P1, PT, 0xf8, 0x8f ;  /* 0x00000000008f781c */ /* 0x000fda0000703f70 */
[----:B------:R-:W-:Y:S05]  /*0290*/  @P0 BRA `(.L_x_4) ;  /* 0x00000004004c0947 */ /* 0x000fea0003800000 */
[----:B------:R-:W-:-:S13]  /*02a0*/  LOP3.LUT P0, RZ, R8, 0x7fffffff, R7, 0xc8, !PT ;  /* 0x7fffffff08ff7812 */ /* 0x000fda000780c807 */
[----:B------:R-:W-:Y:S05]  /*02b0*/  @!P0 BRA `(.L_x_5) ;  /* 0x00000004003c8947 */ /* 0x000fea0003800000 */
[C---:B------:R-:W-:Y:S02]  /*02c0*/  FSETP.NEU.FTZ.AND P2, PT, |R0|.reuse, +INF , PT ;  /* 0x7f8000000000780b */ /* 0x040fe40003f5d200 */
[----:B------:R-:W-:Y:S02]  /*02d0*/  FSETP.NEU.FTZ.AND P1, PT, |R3|, +INF , PT ;  /* 0x7f8000000300780b */ /* 0x000fe40003f3d200 */
[----:B------:R-:W-:-:S11]  /*02e0*/  FSETP.NEU.FTZ.AND P0, PT, |R0|, +INF , PT ;  /* 0x7f8000000000780b */ /* 0x000fd60003f1d200 */
[----:B------:R-:W-:Y:S05]  /*02f0*/  @!P1 BRA !P2, `(.L_x_5) ;  /* 0x00000004002c9947 */ /* 0x000fea0005000000 */
[----:B------:R-:W-:-:S04]  /*0300*/  LOP3.LUT P2, RZ, R7, 0x7fffffff, RZ, 0xc0, !PT ;  /* 0x7fffffff07ff7812 */ /* 0x000fc8000784c0ff */
[----:B------:R-:W-:-:S13]  /*0310*/  PLOP3.LUT P1, PT, P1, P2, PT, 0x2f, 0xf2 ;  /* 0x0000000000f2781c */ /* 0x000fda0000f24577 */
[----:B------:R-:W-:Y:S05]  /*0320*/  @P1 BRA `(.L_x_6) ;  /* 0x0000000400181947 */ /* 0x000fea0003800000 */
[----:B------:R-:W-:-:S04]  /*0330*/  LOP3.LUT P1, RZ, R8, 0x7fffffff, RZ, 0xc0, !PT ;  /* 0x7fffffff08ff7812 */ /* 0x000fc8000782c0ff */
[----:B------:R-:W-:-:S13]  /*0340*/  PLOP3.LUT P0, PT, P0, P1, PT, 0x2f, 0xf2 ;  /* 0x0000000000f2781c */ /* 0x000fda0000702577 */
[----:B------:R-:W-:Y:S05]  /*0350*/  @P0 BRA `(.L_x_7) ;  /* 0x0000000400000947 */ /* 0x000fea0003800000 */
[----:B------:R-:W-:Y:S02]  /*0360*/  ISETP.GE.AND P0, PT, R10, RZ, PT ;  /* 0x000000ff0a00720c */ /* 0x000fe40003f06270 */
[----:B------:R-:W-:-:S11]  /*0370*/  ISETP.GE.AND P1, PT, R11, RZ, PT ;  /* 0x000000ff0b00720c */ /* 0x000fd60003f26270 */
[----:B------:R-:W-:Y:S02]  /*0380*/  @P0 IMAD.MOV.U32 R9, RZ, RZ, RZ ;  /* 0x000000ffff090224 */ /* 0x000fe400078e00ff */
[----:B------:R-:W-:Y:S01]  /*0390*/  @!P0 FFMA R7, R0, 1.84467440737095516160e+19, RZ ;  /* 0x5f80000000078823 */ /* 0x000fe200000000ff */
[----:B------:R-:W-:Y:S02]  /*03a0*/  @!P0 IMAD.MOV.U32 R9, RZ, RZ, -0x40 ;  /* 0xffffffc0ff098424 */ /* 0x000fe400078e00ff */
[----:B------:R-:W-:Y:S02]  /*03b0*/  @!P1 FFMA R8, R3, 1.84467440737095516160e+19, RZ ;  /* 0x5f80000003089823 */ /* 0x000fe400000000ff */
[----:B------:R-:W-:-:S07]  /*03c0*/  @!P1 VIADD R9, R9, 0x40 ;  /* 0x0000004009099836 */ /* 0x000fce0000000000 */
.L_x_3:
[----:B------:R-:W-:Y:S01]  /*03d0*/  LEA R3, R6, 0xc0800000, 0x17 ;  /* 0xc080000006037811 */ /* 0x000fe200078eb8ff */
[----:B------:R-:W-:Y:S01]  /*03e0*/  VIADD R5, R5, 0xffffff81 ;  /* 0xffffff8105057836 */ /* 0x000fe20000000000 */
[----:B------:R-:W-:Y:S03]  /*03f0*/  BSSY.RECONVERGENT B2, `(.L_x_8) ;  /* 0x0000035000027945 */ /* 0x000fe60003800200 */
[----:B------:R-:W-:Y:S01]  /*0400*/  IMAD.IADD R3, R8, 0x1, -R3 ;  /* 0x0000000108037824 */ /* 0x000fe200078e0a03 */
[C---:B------:R-:W-:Y:S01]  /*0410*/  IADD3 R6, PT, PT, R5.reuse, 0x7f, -R6 ;  /* 0x0000007f05067810 */ /* 0x040fe20007ffe806 */
[----:B------:R-:W-:Y:S02]  /*0420*/  IMAD R0, R5, -0x800000, R7 ;  /* 0xff80000005007824 */ /* 0x000fe400078e0207 */
[----:B------:R-:W0:Y:S01]  /*0430*/  MUFU.RCP R8, R3 ;  /* 0x0000000300087308 */ /* 0x000e220000001000 */
[----:B------:R-:W-:Y:S01]  /*0440*/  FADD.FTZ R11, -R3, -RZ ;  /* 0x800000ff030b7221 */ /* 0x000fe20000010100 */
[----:B------:R-:W-:-:S03]  /*0450*/  IMAD.IADD R6, R6, 0x1, R9 ;  /* 0x0000000106067824 */ /* 0x000fc600078e0209 */
[----:B0-----:R-:W-:-:S04]  /*0460*/  FFMA R13, R8, R11, 1 ;  /* 0x3f800000080d7423 */ /* 0x001fc8000000000b */
[----:B------:R-:W-:-:S04]  /*0470*/  FFMA R10, R8, R13, R8 ;  /* 0x0000000d080a7223 */ /* 0x000fc80000000008 */
[----:B------:R-:W-:-:S04]  /*0480*/  FFMA R7, R0, R10, RZ ;  /* 0x0000000a00077223 */ /* 0x000fc800000000ff */
[----:B------:R-:W-:-:S04]  /*0490*/  FFMA R8, R11, R7, R0 ;  /* 0x000000070b087223 */ /* 0x000fc80000000000 */
[----:B------:R-:W-:-:S04]  /*04a0*/  FFMA R7, R10, R8, R7 ;  /* 0x000000080a077223 */ /* 0x000fc80000000007 */
[----:B------:R-:W-:-:S04]  /*04b0*/  FFMA R8, R11, R7, R0 ;  /* 0x000000070b087223 */ /* 0x000fc80000000000 */
[----:B------:R-:W-:-:S05]  /*04c0*/  FFMA R0, R10, R8, R7 ;  /* 0x000000080a007223 */ /* 0x000fca0000000007 */
[----:B------:R-:W-:-:S04]  /*04d0*/  SHF.R.U32.HI R3, RZ, 0x17, R0 ;  /* 0x00000017ff037819 */ /* 0x000fc80000011600 */
[----:B------:R-:W-:-:S05]  /*04e0*/  LOP3.LUT R3, R3, 0xff, RZ, 0xc0, !PT ;  /* 0x000000ff03037812 */ /* 0x000fca00078ec0ff */
[----:B------:R-:W-:-:S04]  /*04f0*/  IMAD.IADD R9, R3, 0x1, R6 ;  /* 0x0000000103097824 */ /* 0x000fc800078e0206 */
[----:B------:R-:W-:-:S05]  /*0500*/  VIADD R3, R9, 0xffffffff ;  /* 0xffffffff09037836 */ /* 0x000fca0000000000 */
[----:B------:R-:W-:-:S13]  /*0510*/  ISETP.GE.U32.AND P0, PT, R3, 0xfe, PT ;  /* 0x000000fe0300780c */ /* 0x000fda0003f06070 */
[----:B------:R-:W-:Y:S05]  /*0520*/  @!P0 BRA `(.L_x_9) ;  /* 0x0000000000808947 */ /* 0x000fea0003800000 */
[----:B------:R-:W-:-:S13]  /*0530*/  ISETP.GT.AND P0, PT, R9, 0xfe, PT ;  /* 0x000000fe0900780c */ /* 0x000fda0003f04270 */
[----:B------:R-:W-:Y:S05]  /*0540*/  @P0 BRA `(.L_x_10) ;  /* 0x00000000006c0947 */ /* 0x000fea0003800000 */
[----:B------:R-:W-:-:S13]  /*0550*/  ISETP.GE.AND P0, PT, R9, 0x1, PT ;  /* 0x000000010900780c */ /* 0x000fda0003f06270 */
[----:B------:R-:W-:Y:S05]  /*0560*/  @P0 BRA `(.L_x_11) ;  /* 0x0000000000740947 */ /* 0x000fea0003800000 */
[----:B------:R-:W-:Y:S02]  /*0570*/  ISETP.GE.AND P0, PT, R9, -0x18, PT ;  /* 0xffffffe80900780c */ /* 0x000fe40003f06270 */
[----:B------:R-:W-:-:S11]  /*0580*/  LOP3.LUT R0, R0, 0x80000000, RZ, 0xc0, !PT ;  /* 0x8000000000007812 */ /* 0x000fd600078ec0ff */
[----:B------:R-:W-:Y:S05]  /*0590*/  @!P0 BRA `(.L_x_11) ;  /* 0x0000000000688947 */ /* 0x000fea0003800000 */
[CCC-:B------:R-:W-:Y:S01]  /*05a0*/  FFMA.RZ R3, R10.reuse, R8.reuse, R7.reuse ;  /* 0x000000080a037223 */ /* 0x1c0fe2000000c007 */
[CCC-:B------:R-:W-:Y:S01]  /*05b0*/  FFMA.RM R6, R10.reuse, R8.reuse, R7.reuse ;  /* 0x000000080a067223 */ /* 0x1c0fe20000004007 */
[C---:B------:R-:W-:Y:S02]  /*05c0*/  ISETP.NE.AND P2, PT, R9.reuse, RZ, PT ;  /* 0x000000ff0900720c */ /* 0x040fe40003f45270 */
[----:B------:R-:W-:Y:S02]  /*05d0*/  ISETP.NE.AND P1, PT, R9, RZ, PT ;  /* 0x000000ff0900720c */ /* 0x000fe40003f25270 */
[----:B------:R-:W-:Y:S01]  /*05e0*/  LOP3.LUT R5, R3, 0x7fffff, RZ, 0xc0, !PT ;  /* 0x007fffff03057812 */ /* 0x000fe200078ec0ff */
[----:B------:R-:W-:Y:S01]  /*05f0*/  FFMA.RP R3, R10, R8, R7 ;  /* 0x000000080a037223 */ /* 0x000fe20000008007 */
[----:B------:R-:W-:Y:S02]  /*0600*/  VIADD R8, R9, 0x20 ;  /* 0x0000002009087836 */ /* 0x000fe40000000000 */
[----:B------:R-:W-:Y:S01]  /*0610*/  LOP3.LUT R5, R5, 0x800000, RZ, 0xfc, !PT ;  /* 0x0080000005057812 */ /* 0x000fe200078efcff */
[----:B------:R-:W-:Y:S01]  /*0620*/  IMAD.MOV R7, RZ, RZ, -R9 ;  /* 0x000000ffff077224 */ /* 0x000fe200078e0a09 */
[----:B------:R-:W-:-:S02]  /*0630*/  FSETP.NEU.FTZ.AND P0, PT, R3, R6, PT ;  /* 0x000000060300720b */ /* 0x000fc40003f1d000 */
[----:B------:R-:W-:Y:S02]  /*0640*/  SHF.L.U32 R8, R5, R8, RZ ;  /* 0x0000000805087219 */ /* 0x000fe400000006ff */
[----:B------:R-:W-:Y:S02]  /*0650*/  SEL R6, R7, RZ, P2 ;  /* 0x000000ff07067207 */ /* 0x000fe40001000000 */
[----:B------:R-:W-:Y:S02]  /*0660*/  ISETP.NE.AND P1, PT, R8, RZ, P1 ;  /* 0x000000ff0800720c */ /* 0x000fe40000f25270 */
[----:B------:R-:W-:Y:S02]  /*0670*/  SHF.R.U32.HI R6, RZ, R6, R5 ;  /* 0x00000006ff067219 */ /* 0x000fe40000011605 */
[----:B------:R-:W-:Y:S02]  /*0680*/  PLOP3.LUT P0, PT, P0, P1, PT, 0xf8, 0x8f ;  /* 0x00000000008f781c */ /* 0x000fe40000703f70 */
[----:B------:R-:W-:-:S02]  /*0690*/  SHF.R.U32.HI R8, RZ, 0x1, R6 ;  /* 0x00000001ff087819 */ /* 0x000fc40000011606 */
[----:B------:R-:W-:-:S04]  /*06a0*/  SEL R3, RZ, 0x1, !P0 ;  /* 0x00000001ff037807 */ /* 0x000fc80004000000 */
[----:B------:R-:W-:-:S04]  /*06b0*/  LOP3.LUT R3, R3, 0x1, R8, 0xf8, !PT ;  /* 0x0000000103037812 */ /* 0x000fc800078ef808 */
[----:B------:R-:W-:-:S05]  /*06c0*/  LOP3.LUT R3, R3, R6, RZ, 0xc0, !PT ;  /* 0x0000000603037212 */ /* 0x000fca00078ec0ff */
[----:B------:R-:W-:-:S05]  /*06d0*/  IMAD.IADD R3, R8, 0x1, R3 ;  /* 0x0000000108037824 */ /* 0x000fca00078e0203 */
[----:B------:R-:W-:Y:S01]  /*06e0*/  LOP3.LUT R0, R3, R0, RZ, 0xfc, !PT ;  /* 0x0000000003007212 */ /* 0x000fe200078efcff */
[----:B------:R-:W-:Y:S06]  /*06f0*/  BRA `(.L_x_11) ;  /* 0x0000000000107947 */ /* 0x000fec0003800000 */
.L_x_10:
[----:B------:R-:W-:-:S04]  /*0700*/  LOP3.LUT R0, R0, 0x80000000, RZ, 0xc0, !PT ;  /* 0x8000000000007812 */ /* 0x000fc800078ec0ff */
[----:B------:R-:W-:Y:S01]  /*0710*/  LOP3.LUT R0, R0, 0x7f800000, RZ, 0xfc, !PT ;  /* 0x7f80000000007812 */ /* 0x000fe200078efcff */
[----:B------:R-:W-:Y:S06]  /*0720*/  BRA `(.L_x_11) ;  /* 0x0000000000047947 */ /* 0x000fec0003800000 */
.L_x_9:
[----:B------:R-:W-:-:S07]  /*0730*/  IMAD R0, R6, 0x800000, R0 ;  /* 0x0080000006007824 */ /* 0x000fce00078e0200 */
.L_x_11:
[----:B------:R-:W-:Y:S05]  /*0740*/  BSYNC.RECONVERGENT B2 ;  /* 0x0000000000027941 */ /* 0x000fea0003800200 */
.L_x_8:
[----:B------:R-:W-:Y:S05]  /*0750*/  BRA `(.L_x_12) ;  /* 0x0000000000207947 */ /* 0x000fea0003800000 */
.L_x_7:
[----:B------:R-:W-:-:S04]  /*0760*/  LOP3.LUT R0, R8, 0x80000000, R7, 0x48, !PT ;  /* 0x8000000008007812 */ /* 0x000fc800078e4807 */
[----:B------:R-:W-:Y:S01]  /*0770*/  LOP3.LUT R0, R0, 0x7f800000, RZ, 0xfc, !PT ;  /* 0x7f80000000007812 */ /* 0x000fe200078efcff */
[----:B------:R-:W-:Y:S06]  /*0780*/  BRA `(.L_x_12) ;  /* 0x0000000000147947 */ /* 0x000fec0003800000 */
.L_x_6:
[----:B------:R-:W-:Y:S01]  /*0790*/  LOP3.LUT R0, R8, 0x80000000, R7, 0x48, !PT ;  /* 0x8000000008007812 */ /* 0x000fe200078e4807 */
[----:B------:R-:W-:Y:S06]  /*07a0*/  BRA `(.L_x_12) ;  /* 0x00000000000c7947 */ /* 0x000fec0003800000 */
.L_x_5:
[----:B------:R-:W0:Y:S01]  /*07b0*/  MUFU.RSQ R0, -QNAN ;  /* 0xffc0000000007908 */ /* 0x000e220000001400 */
[----:B------:R-:W-:Y:S05]  /*07c0*/  BRA `(.L_x_12) ;  /* 0x0000000000047947 */ /* 0x000fea0003800000 */
.L_x_4:
[----:B------:R-:W-:-:S07]  /*07d0*/  FADD.FTZ R0, R0, R3 ;  /* 0x0000000300007221 */ /* 0x000fce0000010000 */
.L_x_12:
[----:B------:R-:W-:Y:S05]  /*07e0*/  BSYNC.RECONVERGENT B1 ;  /* 0x0000000000017941 */ /* 0x000fea0003800200 */
.L_x_2:
[----:B------:R-:W-:-:S04]  /*07f0*/  IMAD.MOV.U32 R5, RZ, RZ, 0x0 ;  /* 0x00000000ff057424 */ /* 0x000fc800078e00ff */
[----:B0-----:R-:W-:Y:S05]  /*0800*/  RET.REL.NODEC R4 `(_Z17cufftComplex2realP6float2Pfi) ;  /* 0xfffffff404fc7950 */ /* 0x001fea0003c3ffff */
.L_x_13:
[----:B------:R-:W-:-:S00]  /*0810*/  BRA `(.L_x_13) ;  /* 0xfffffffc00fc7947 */ /* 0x000fc0000383ffff */
[----:B------:R-:W-:-:S00]  /*0820*/  NOP ;  /* 0x0000000000007918 */ /* 0x000fc00000000000 */
        /* <DEDUP_REMOVED lines=13> */
.L_x_14:


//--------------------- .nv.shared.reserved.0     --------------------------
	.section	.nv.shared.reserved.0,"aw",@nobits
	.weak		__nv_reservedSMEM_offset_0_alias
	.size		__nv_reservedSMEM_offset_0_alias, 0, 64
	.other		__nv_reservedSMEM_offset_0_alias,@"STO_CUDA_RESERVED_SHARED STV_DEFAULT"
__nv_reservedSMEM_offset_0_alias:
	.zero		0
	.zero		64


//--------------------- .nv.constant0._Z17cufftComplex2realP6float2Pfi --------------------------
	.section	.nv.constant0._Z17cufftComplex2realP6float2Pfi,"a",@progbits
	.sectionflags	@""
	.align	4
.nv.constant0._Z17cufftComplex2realP6float2Pfi:
	.zero		916


//--------------------- SYMBOLS --------------------------

	.type		.nv.reservedSmem.offset0,@object
	.size		.nv.reservedSmem.offset0,0x4
